//
// Generated by NVIDIA NVVM Compiler
//
// Compiler Build ID: CL-36424714
// Cuda compilation tools, release 13.0, V13.0.88
// Based on NVVM 20.0.0
//

.version 9.0
.target sm_100
.address_size 64

	// .globl	_Z15matrix_multiplyPfS_S_

.visible .entry _Z15matrix_multiplyPfS_S_(
	.param .u64 .ptr .align 1 _Z15matrix_multiplyPfS_S__param_0,
	.param .u64 .ptr .align 1 _Z15matrix_multiplyPfS_S__param_1,
	.param .u64 .ptr .align 1 _Z15matrix_multiplyPfS_S__param_2
)
{
	.reg .b32 	%r<5>;
	.reg .b32 	%f<91>;
	.reg .b64 	%rd<13>;

	ld.param.u64 	%rd1, [_Z15matrix_multiplyPfS_S__param_0];
	ld.param.u64 	%rd2, [_Z15matrix_multiplyPfS_S__param_1];
	ld.param.u64 	%rd3, [_Z15matrix_multiplyPfS_S__param_2];
	mov.u32 	%r1, %tid.x;
	mul.lo.s32 	%r2, %r1, 30;
	mov.u32 	%r3, %tid.y;
	cvta.to.global.u64 	%rd4, %rd2;
	cvta.to.global.u64 	%rd5, %rd3;
	mul.wide.u32 	%rd6, %r2, 4;
	add.s64 	%rd7, %rd4, %rd6;
	ld.global.f32 	%f1, [%rd7];
	mul.wide.u32 	%rd8, %r3, 4;
	add.s64 	%rd9, %rd5, %rd8;
	ld.global.f32 	%f2, [%rd9];
	fma.rn.f32 	%f3, %f1, %f2, 0f00000000;
	ld.global.f32 	%f4, [%rd7+4];
	ld.global.f32 	%f5, [%rd9+120];
	fma.rn.f32 	%f6, %f4, %f5, %f3;
	ld.global.f32 	%f7, [%rd7+8];
	ld.global.f32 	%f8, [%rd9+240];
	fma.rn.f32 	%f9, %f7, %f8, %f6;
	ld.global.f32 	%f10, [%rd7+12];
	ld.global.f32 	%f11, [%rd9+360];
	fma.rn.f32 	%f12, %f10, %f11, %f9;
	ld.global.f32 	%f13, [%rd7+16];
	ld.global.f32 	%f14, [%rd9+480];
	fma.rn.f32 	%f15, %f13, %f14, %f12;
	ld.global.f32 	%f16, [%rd7+20];
	ld.global.f32 	%f17, [%rd9+600];
	fma.rn.f32 	%f18, %f16, %f17, %f15;
	ld.global.f32 	%f19, [%rd7+24];
	ld.global.f32 	%f20, [%rd9+720];
	fma.rn.f32 	%f21, %f19, %f20, %f18;
	ld.global.f32 	%f22, [%rd7+28];
	ld.global.f32 	%f23, [%rd9+840];
	fma.rn.f32 	%f24, %f22, %f23, %f21;
	ld.global.f32 	%f25, [%rd7+32];
	ld.global.f32 	%f26, [%rd9+960];
	fma.rn.f32 	%f27, %f25, %f26, %f24;
	ld.global.f32 	%f28, [%rd7+36];
	ld.global.f32 	%f29, [%rd9+1080];
	fma.rn.f32 	%f30, %f28, %f29, %f27;
	ld.global.f32 	%f31, [%rd7+40];
	ld.global.f32 	%f32, [%rd9+1200];
	fma.rn.f32 	%f33, %f31, %f32, %f30;
	ld.global.f32 	%f34, [%rd7+44];
	ld.global.f32 	%f35, [%rd9+1320];
	fma.rn.f32 	%f36, %f34, %f35, %f33;
	ld.global.f32 	%f37, [%rd7+48];
	ld.global.f32 	%f38, [%rd9+1440];
	fma.rn.f32 	%f39, %f37, %f38, %f36;
	ld.global.f32 	%f40, [%rd7+52];
	ld.global.f32 	%f41, [%rd9+1560];
	fma.rn.f32 	%f42, %f40, %f41, %f39;
	ld.global.f32 	%f43, [%rd7+56];
	ld.global.f32 	%f44, [%rd9+1680];
	fma.rn.f32 	%f45, %f43, %f44, %f42;
	ld.global.f32 	%f46, [%rd7+60];
	ld.global.f32 	%f47, [%rd9+1800];
	fma.rn.f32 	%f48, %f46, %f47, %f45;
	ld.global.f32 	%f49, [%rd7+64];
	ld.global.f32 	%f50, [%rd9+1920];
	fma.rn.f32 	%f51, %f49, %f50, %f48;
	ld.global.f32 	%f52, [%rd7+68];
	ld.global.f32 	%f53, [%rd9+2040];
	fma.rn.f32 	%f54, %f52, %f53, %f51;
	ld.global.f32 	%f55, [%rd7+72];
	ld.global.f32 	%f56, [%rd9+2160];
	fma.rn.f32 	%f57, %f55, %f56, %f54;
	ld.global.f32 	%f58, [%rd7+76];
	ld.global.f32 	%f59, [%rd9+2280];
	fma.rn.f32 	%f60, %f58, %f59, %f57;
	ld.global.f32 	%f61, [%rd7+80];
	ld.global.f32 	%f62, [%rd9+2400];
	fma.rn.f32 	%f63, %f61, %f62, %f60;
	ld.global.f32 	%f64, [%rd7+84];
	ld.global.f32 	%f65, [%rd9+2520];
	fma.rn.f32 	%f66, %f64, %f65, %f63;
	ld.global.f32 	%f67, [%rd7+88];
	ld.global.f32 	%f68, [%rd9+2640];
	fma.rn.f32 	%f69, %f67, %f68, %f66;
	ld.global.f32 	%f70, [%rd7+92];
	ld.global.f32 	%f71, [%rd9+2760];
	fma.rn.f32 	%f72, %f70, %f71, %f69;
	ld.global.f32 	%f73, [%rd7+96];
	ld.global.f32 	%f74, [%rd9+2880];
	fma.rn.f32 	%f75, %f73, %f74, %f72;
	ld.global.f32 	%f76, [%rd7+100];
	ld.global.f32 	%f77, [%rd9+3000];
	fma.rn.f32 	%f78, %f76, %f77, %f75;
	ld.global.f32 	%f79, [%rd7+104];
	ld.global.f32 	%f80, [%rd9+3120];
	fma.rn.f32 	%f81, %f79, %f80, %f78;
	ld.global.f32 	%f82, [%rd7+108];
	ld.global.f32 	%f83, [%rd9+3240];
	fma.rn.f32 	%f84, %f82, %f83, %f81;
	ld.global.f32 	%f85, [%rd7+112];
	ld.global.f32 	%f86, [%rd9+3360];
	fma.rn.f32 	%f87, %f85, %f86, %f84;
	ld.global.f32 	%f88, [%rd7+116];
	ld.global.f32 	%f89, [%rd9+3480];
	fma.rn.f32 	%f90, %f88, %f89, %f87;
	cvta.to.global.u64 	%rd10, %rd1;
	mad.lo.s32 	%r4, %r3, 30, %r1;
	mul.wide.u32 	%rd11, %r4, 4;
	add.s64 	%rd12, %rd10, %rd11;
	st.global.f32 	[%rd12], %f90;
	ret;

}


// ===== COMPILED SASS (sm_100) =====

	.target	sm_100

	.elftype	@"ET_EXEC"


//--------------------- .note.nv.tkinfo           --------------------------
	.section	.note.nv.tkinfo,"",@"SHT_NOTE"
	.sectionflags	@"SHF_NOTE_NV_TKINFO"
	.tkinfo
        /*0018*/ 	.word	0x00000002
        /*0030*/ 	.string	""
        /*0030*/ 	.string	"ptxas"
        /*0030*/ 	.string	"Cuda compilation tools, release 13.0, V13.0.88"
        /*0030*/ 	.string	"Build cuda_13.0.r13.0/compiler.36424714_0"
        /*0030*/ 	.string	"-arch sm_100 -m 64 "



//--------------------- .note.nv.cuinfo           --------------------------
	.section	.note.nv.cuinfo,"",@"SHT_NOTE"
	.sectionflags	@"SHF_NOTE_NV_CUINFO"
        /*0018*/ 	.short	0x0002
        /*001a*/ 	.short	0x0064
        /*001c*/ 	.short	0x0082
	.zero		2


//--------------------- .nv.info                  --------------------------
	.section	.nv.info,"",@"SHT_CUDA_INFO"
	.align	4


	//----- nvinfo : EIATTR_REGCOUNT
	.align		4
        /*0000*/ 	.byte	0x04, 0x2f
        /*0002*/ 	.short	(.L_1 - .L_0)
	.align		4
.L_0:
        /*0004*/ 	.word	index@(_Z15matrix_multiplyPfS_S_)
        /*0008*/ 	.word	0x00000020


	//----- nvinfo : EIATTR_FRAME_SIZE
	.align		4
.L_1:
        /*000c*/ 	.byte	0x04, 0x11
        /*000e*/ 	.short	(.L_3 - .L_2)
	.align		4
.L_2:
        /*0010*/ 	.word	index@(_Z15matrix_multiplyPfS_S_)
        /*0014*/ 	.word	0x00000000


	//----- nvinfo : EIATTR_MIN_STACK_SIZE
	.align		4
.L_3:
        /*0018*/ 	.byte	0x04, 0x12
        /*001a*/ 	.short	(.L_5 - .L_4)
	.align		4
.L_4:
        /*001c*/ 	.word	index@(_Z15matrix_multiplyPfS_S_)
        /*0020*/ 	.word	0x00000000
.L_5:


//--------------------- .nv.compat                --------------------------
	.section	.nv.compat,"",@"SHT_CUDA_COMPAT_INFO"
	.align	4
        /*0000*/ 	.byte	0x02, 0x09, 0x00, 0x00, 0x02, 0x02, 0x01, 0x00, 0x02, 0x05, 0x05, 0x00, 0x03, 0x07, 0x01, 0x01
        /*0010*/ 	.byte	0x02, 0x03, 0x00, 0x00, 0x02, 0x06, 0x01, 0x00, 0x04, 0x0b, 0x08, 0x00, 0x09, 0x00, 0x00, 0x00
        /*0020*/ 	.byte	0x00, 0x00, 0x00, 0x00


//--------------------- .nv.info._Z15matrix_multiplyPfS_S_ --------------------------
	.section	.nv.info._Z15matrix_multiplyPfS_S_,"",@"SHT_CUDA_INFO"
	.sectionflags	@""
	.align	4


	//----- nvinfo : EIATTR_CUDA_API_VERSION
	.align		4
        /*0000*/ 	.byte	0x04, 0x37
        /*0002*/ 	.short	(.L_7 - .L_6)
.L_6:
        /*0004*/ 	.word	0x00000082


	//----- nvinfo : EIATTR_KPARAM_INFO
	.align		4
.L_7:
        /*0008*/ 	.byte	0x04, 0x17
        /*000a*/ 	.short	(.L_9 - .L_8)
.L_8:
        /*000c*/ 	.word	0x00000000
        /*0010*/ 	.short	0x0002
        /*0012*/ 	.short	0x0010
        /*0014*/ 	.byte	0x00, 0xf5, 0x21, 0x00


	//----- nvinfo : EIATTR_KPARAM_INFO
	.align		4
.L_9:
        /*0018*/ 	.byte	0x04, 0x17
        /*001a*/ 	.short	(.L_11 - .L_10)
.L_10:
        /*001c*/ 	.word	0x00000000
        /*0020*/ 	.short	0x0001
        /*0022*/ 	.short	0x0008
        /*0024*/ 	.byte	0x00, 0xf5, 0x21, 0x00


	//----- nvinfo : EIATTR_KPARAM_INFO
	.align		4
.L_11:
        /*0028*/ 	.byte	0x04, 0x17
        /*002a*/ 	.short	(.L_13 - .L_12)
.L_12:
        /*002c*/ 	.word	0x00000000
        /*0030*/ 	.short	0x0000
        /*0032*/ 	.short	0x0000
        /*0034*/ 	.byte	0x00, 0xf5, 0x21, 0x00


	//----- nvinfo : EIATTR_SPARSE_MMA_MASK
	.align		4
.L_13:
        /*0038*/ 	.byte	0x03, 0x50
        /*003a*/ 	.short	0x0000


	//----- nvinfo : EIATTR_MAXREG_COUNT
	.align		4
        /*003c*/ 	.byte	0x03, 0x1b
        /*003e*/ 	.short	0x00ff


	//----- nvinfo : EIATTR_MERCURY_ISA_VERSION
	.align		4
        /*0040*/ 	.byte	0x03, 0x5f
        /*0042*/ 	.short	0x0101


	//----- nvinfo : EIATTR_VRC_CTA_INIT_COUNT
	.align		4
        /*0044*/ 	.byte	0x02, 0x4a
	.zero		1
	.zero		1


	//----- nvinfo : EIATTR_EXIT_INSTR_OFFSETS
	.align		4
        /*0048*/ 	.byte	0x04, 0x1c
        /*004a*/ 	.short	(.L_15 - .L_14)


	//   ....[0]....
.L_14:
        /*004c*/ 	.word	0x00000670


	//----- nvinfo : EIATTR_CBANK_PARAM_SIZE
	.align		4
.L_15:
        /*0050*/ 	.byte	0x03, 0x19
        /*0052*/ 	.short	0x0018


	//----- nvinfo : EIATTR_PARAM_CBANK
	.align		4
        /*0054*/ 	.byte	0x04, 0x0a
        /*0056*/ 	.short	(.L_17 - .L_16)
	.align		4
.L_16:
        /*0058*/ 	.word	index@(.nv.constant0._Z15matrix_multiplyPfS_S_)
        /*005c*/ 	.short	0x0380
        /*005e*/ 	.short	0x0018


	//----- nvinfo : EIATTR_SW_WAR
	.align		4
.L_17:
        /*0060*/ 	.byte	0x04, 0x36
        /*0062*/ 	.short	(.L_19 - .L_18)
.L_18:
        /*0064*/ 	.word	0x00000008
.L_19:


//--------------------- .nv.callgraph             --------------------------
	.section	.nv.callgraph,"",@"SHT_CUDA_CALLGRAPH"
	.align	4
	.sectionentsize	8
	.align		4
        /*0000*/ 	.word	0x00000000
	.align		4
        /*0004*/ 	.word	0xffffffff
	.align		4
        /*0008*/ 	.word	0x00000000
	.align		4
        /*000c*/ 	.word	0xfffffffe
	.align		4
        /*0010*/ 	.word	0x00000000
	.align		4
        /*0014*/ 	.word	0xfffffffd
	.align		4
        /*0018*/ 	.word	0x00000000
	.align		4
        /*001c*/ 	.word	0xfffffffc


//--------------------- .text._Z15matrix_multiplyPfS_S_ --------------------------
	.section	.text._Z15matrix_multiplyPfS_S_,"ax",@progbits
	.align	128
        .global         _Z15matrix_multiplyPfS_S_
        .type           _Z15matrix_multiplyPfS_S_,@function
        .size           _Z15matrix_multiplyPfS_S_,(.L_x_1 - _Z15matrix_multiplyPfS_S_)
        .other          _Z15matrix_multiplyPfS_S_,@"STO_CUDA_ENTRY STV_DEFAULT"
_Z15matrix_multiplyPfS_S_:
.text._Z15matrix_multiplyPfS_S_:
[----:B------:R-:W-:Y:S01]  /*0000*/  LDC R1, c[0x0][0x37c] ;  /* 0x0000df00ff017b82 */ /* 0x000fe20000000800 */
[----:B------:R-:W0:Y:S07]  /*0010*/  S2R R6, SR_TID.X ;  /* 0x0000000000067919 */ /* 0x000e2e0000002100 */
[----:B------:R-:W1:Y:S01]  /*0020*/  LDC.64 R2, c[0x0][0x390] ;  /* 0x0000e400ff027b82 */ /* 0x000e620000000a00 */
[----:B------:R-:W2:Y:S01]  /*0030*/  LDCU.64 UR4, c[0x0][0x358] ;  /* 0x00006b00ff0477ac */ /* 0x000ea20008000a00 */
[----:B------:R-:W1:Y:S06]  /*0040*/  S2R R7, SR_TID.Y ;  /* 0x0000000000077919 */ /* 0x000e6c0000002200 */
[----:B------:R-:W3:Y:S01]  /*0050*/  LDC.64 R4, c[0x0][0x388] ;  /* 0x0000e200ff047b82 */ /* 0x000ee20000000a00 */
[----:B0-----:R-:W-:-:S02]  /*0060*/  IMAD R9, R6, 0x1e, RZ ;  /* 0x0000001e06097824 */ /* 0x001fc400078e02ff */
[----:B-1----:R-:W-:-:S04]  /*0070*/  IMAD.WIDE.U32 R2, R7, 0x4, R2 ;  /* 0x0000000407027825 */ /* 0x002fc800078e0002 */
[----:B---3--:R-:W-:Y:S01]  /*0080*/  IMAD.WIDE.U32 R4, R9, 0x4, R4 ;  /* 0x0000000409047825 */ /* 0x008fe200078e0004 */
[----:B--2---:R-:W2:Y:S04]  /*0090*/  LDG.E R8, desc[UR4][R2.64+0x78] ;  /* 0x0000780402087981 */ /* 0x004ea8000c1e1900 */
[----:B------:R-:W3:Y:S04]  /*00a0*/  LDG.E R9, desc[UR4][R2.64] ;  /* 0x0000000402097981 */ /* 0x000ee8000c1e1900 */
[----:B------:R-:W3:Y:S04]  /*00b0*/  LDG.E R0, desc[UR4][R4.64] ;  /* 0x0000000404007981 */ /* 0x000ee8000c1e1900 */
[----:B------:R-:W2:Y:S04]  /*00c0*/  LDG.E R27, desc[UR4][R4.64+0x4] ;  /* 0x00000404041b7981 */ /* 0x000ea8000c1e1900 */
[----:B------:R-:W4:Y:S04]  /*00d0*/  LDG.E R22, desc[UR4][R2.64+0xf0] ;  /* 0x0000f00402167981 */ /* 0x000f28000c1e1900 */
[----:B------:R-:W4:Y:S04]  /*00e0*/  LDG.E R25, desc[UR4][R4.64+0x8] ;  /* 0x0000080404197981 */ /* 0x000f28000c1e1900 */
[----:B------:R-:W5:Y:S04]  /*00f0*/  LDG.E R20, desc[UR4][R2.64+0x168] ;  /* 0x0001680402147981 */ /* 0x000f68000c1e1900 */
        /* <DEDUP_REMOVED lines=14> */
[----:B------:R-:W5:Y:S01]  /*01e0*/  LDG.E R29, desc[UR4][R2.64+0xd98] ;  /* 0x000d9804021d7981 */ /* 0x000f62000c1e1900 */
[----:B---3--:R-:W-:-:S03]  /*01f0*/  FFMA R0, R0, R9, RZ ;  /* 0x0000000900007223 */ /* 0x008fc600000000ff */
[----:B------:R-:W3:Y:S01]  /*0200*/  LDG.E R9, desc[UR4][R4.64+0x28] ;  /* 0x0000280404097981 */ /* 0x000ee2000c1e1900 */
[----:B--2---:R-:W-:-:S03]  /*0210*/  FFMA R0, R27, R8, R0 ;  /* 0x000000081b007223 */ /* 0x004fc60000000000 */
[----:B------:R-:W3:Y:S01]  /*0220*/  LDG.E R8, desc[UR4][R2.64+0x4b0] ;  /* 0x0004b00402087981 */ /* 0x000ee2000c1e1900 */
[----:B----4-:R-:W-:-:S03]  /*0230*/  FFMA R0, R25, R22, R0 ;  /* 0x0000001619007223 */ /* 0x010fc60000000000 */
[----:B------:R-:W2:Y:S04]  /*0240*/  LDG.E R22, desc[UR4][R2.64+0x528] ;  /* 0x0005280402167981 */ /* 0x000ea8000c1e1900 */
[----:B------:R-:W2:Y:S01]  /*0250*/  LDG.E R25, desc[UR4][R4.64+0x2c] ;  /* 0x00002c0404197981 */ /* 0x000ea2000c1e1900 */
[----:B-----5:R-:W-:-:S03]  /*0260*/  FFMA R0, R23, R20, R0 ;  /* 0x0000001417007223 */ /* 0x020fc60000000000 */
[----:B------:R-:W4:Y:S04]  /*0270*/  LDG.E R20, desc[UR4][R2.64+0x5a0] ;  /* 0x0005a00402147981 */ /* 0x000f28000c1e1900 */
[----:B------:R-:W4:Y:S01]  /*0280*/  LDG.E R23, desc[UR4][R4.64+0x30] ;  /* 0x0000300404177981 */ /* 0x000f22000c1e1900 */
[----:B------:R-:W-:-:S03]  /*0290*/  FFMA R0, R21, R18, R0 ;  /* 0x0000001215007223 */ /* 0x000fc60000000000 */
[----:B------:R-:W5:Y:S04]  /*02a0*/  LDG.E R18, desc[UR4][R2.64+0x618] ;  /* 0x0006180402127981 */ /* 0x000f68000c1e1900 */
[----:B------:R-:W5:Y:S01]  /*02b0*/  LDG.E R21, desc[UR4][R4.64+0x34] ;  /* 0x0000340404157981 */ /* 0x000f62000c1e1900 */
        /* <DEDUP_REMOVED lines=15> */
[----:B---3--:R-:W-:-:S03]  /*03b0*/  FFMA R24, R9, R8, R24 ;  /* 0x0000000809187223 */ /* 0x008fc60000000018 */
[----:B------:R-:W3:Y:S04]  /*03c0*/  LDG.E R9, desc[UR4][R2.64+0x8e8] ;  /* 0x0008e80402097981 */ /* 0x000ee8000c1e1900 */
[----:B------:R-:W3:Y:S01]  /*03d0*/  LDG.E R8, desc[UR4][R4.64+0x4c] ;  /* 0x00004c0404087981 */ /* 0x000ee2000c1e1900 */
[----:B--2---:R-:W-:-:S03]  /*03e0*/  FFMA R24, R25, R22, R24 ;  /* 0x0000001619187223 */ /* 0x004fc60000000018 */
[----:B------:R-:W2:Y:S04]  /*03f0*/  LDG.E R25, desc[UR4][R2.64+0x960] ;  /* 0x0009600402197981 */ /* 0x000ea8000c1e1900 */
[----:B------:R-:W2:Y:S01]  /*0400*/  LDG.E R22, desc[UR4][R4.64+0x50] ;  /* 0x0000500404167981 */ /* 0x000ea2000c1e1900 */
[----:B----4-:R-:W-:-:S03]  /*0410*/  FFMA R24, R23, R20, R24 ;  /* 0x0000001417187223 */ /* 0x010fc60000000018 */
[----:B------:R-:W4:Y:S04]  /*0420*/  LDG.E R23, desc[UR4][R2.64+0x9d8] ;  /* 0x0009d80402177981 */ /* 0x000f28000c1e1900 */
[----:B------:R-:W4:Y:S01]  /*0430*/  LDG.E R20, desc[UR4][R4.64+0x54] ;  /* 0x0000540404147981 */ /* 0x000f22000c1e1900 */
[----:B-----5:R-:W-:-:S03]  /*0440*/  FFMA R27, R21, R18, R24 ;  /* 0x00000012151b7223 */ /* 0x020fc60000000018 */
        /* <DEDUP_REMOVED lines=16> */
[----:B------:R-:W5:Y:S04]  /*0550*/  LDG.E R10, desc[UR4][R4.64+0x6c] ;  /* 0x00006c04040a7981 */ /* 0x000f68000c1e1900 */
[----:B------:R-:W5:Y:S01]  /*0560*/  LDG.E R24, desc[UR4][R4.64+0x74] ;  /* 0x0000740404187981 */ /* 0x000f62000c1e1900 */
[----:B---3--:R-:W-:-:S03]  /*0570*/  FFMA R9, R8, R9, R27 ;  /* 0x0000000908097223 */ /* 0x008fc6000000001b */
[----:B------:R-:W3:Y:S01]  /*0580*/  LDG.E R27, desc[UR4][R2.64+0xd20] ;  /* 0x000d2004021b7981 */ /* 0x000ee2000c1e1900 */
[----:B--2---:R-:W-:-:S04]  /*0590*/  FFMA R9, R22, R25, R9 ;  /* 0x0000001916097223 */ /* 0x004fc80000000009 */
[----:B----4-:R-:W-:-:S04]  /*05a0*/  FFMA R9, R20, R23, R9 ;  /* 0x0000001714097223 */ /* 0x010fc80000000009 */
[----:B-----5:R-:W-:Y:S02]  /*05b0*/  FFMA R18, R18, R21, R9 ;  /* 0x0000001512127223 */ /* 0x020fe40000000009 */
[----:B------:R-:W0:Y:S02]  /*05c0*/  LDC.64 R8, c[0x0][0x380] ;  /* 0x0000e000ff087b82 */ /* 0x000e240000000a00 */
[----:B------:R-:W-:-:S04]  /*05d0*/  FFMA R19, R19, R16, R18 ;  /* 0x0000001013137223 */ /* 0x000fc80000000012 */
[----:B------:R-:W-:-:S04]  /*05e0*/  FFMA R17, R0, R17, R19 ;  /* 0x0000001100117223 */ /* 0x000fc80000000013 */
[----:B------:R-:W-:-:S04]  /*05f0*/  FFMA R15, R14, R15, R17 ;  /* 0x0000000f0e0f7223 */ /* 0x000fc80000000011 */
[----:B------:R-:W-:Y:S01]  /*0600*/  FFMA R13, R12, R13, R15 ;  /* 0x0000000d0c0d7223 */ /* 0x000fe2000000000f */
[----:B------:R-:W-:-:S03]  /*0610*/  IMAD R7, R7, 0x1e, R6 ;  /* 0x0000001e07077824 */ /* 0x000fc600078e0206 */
[----:B------:R-:W-:Y:S01]  /*0620*/  FFMA R11, R10, R11, R13 ;  /* 0x0000000b0a0b7223 */ /* 0x000fe2000000000d */
[----:B0-----:R-:W-:-:S04]  /*0630*/  IMAD.WIDE.U32 R8, R7, 0x4, R8 ;  /* 0x0000000407087825 */ /* 0x001fc800078e0008 */
[----:B---3--:R-:W-:-:S04]  /*0640*/  FFMA R11, R26, R27, R11 ;  /* 0x0000001b1a0b7223 */ /* 0x008fc8000000000b */
[----:B------:R-:W-:-:S05]  /*0650*/  FFMA R11, R24, R29, R11 ;  /* 0x0000001d180b7223 */ /* 0x000fca000000000b */
[----:B------:R-:W-:Y:S01]  /*0660*/  STG.E desc[UR4][R8.64], R11 ;  /* 0x0000000b08007986 */ /* 0x000fe2000c101904 */
[----:B------:R-:W-:Y:S05]  /*0670*/  EXIT ;  /* 0x000000000000794d */ /* 0x000fea0003800000 */
.L_x_0:
[----:B------:R-:W-:-:S00]  /*0680*/  BRA `(.L_x_0) ;  /* 0xfffffffc00fc7947 */ /* 0x000fc0000383ffff */
[----:B------:R-:W-:-:S00]  /*0690*/  NOP ;  /* 0x0000000000007918 */ /* 0x000fc00000000000 */
        /* <DEDUP_REMOVED lines=14> */
.L_x_1:


//--------------------- .nv.shared.reserved.0     --------------------------
	.section	.nv.shared.reserved.0,"aw",@nobits
	.weak		__nv_reservedSMEM_offset_0_alias
	.size		__nv_reservedSMEM_offset_0_alias, 0, 64
	.other		__nv_reservedSMEM_offset_0_alias,@"STO_CUDA_RESERVED_SHARED STV_DEFAULT"
__nv_reservedSMEM_offset_0_alias:
	.zero		0
	.zero		64


//--------------------- .nv.constant0._Z15matrix_multiplyPfS_S_ --------------------------
	.section	.nv.constant0._Z15matrix_multiplyPfS_S_,"a",@progbits
	.sectionflags	@""
	.align	4
.nv.constant0._Z15matrix_multiplyPfS_S_:
	.zero		920


//--------------------- SYMBOLS --------------------------

	.type		.nv.reservedSmem.offset0,@object
	.size		.nv.reservedSmem.offset0,0x4
